//
// Generated by NVIDIA NVVM Compiler
//
// Compiler Build ID: CL-36424714
// Cuda compilation tools, release 13.0, V13.0.88
// Based on NVVM 20.0.0
//

.version 9.0
.target sm_100
.address_size 64

	// .globl	_Z17printHelloFromGPUii
.extern .func  (.param .b32 func_retval0) vprintf
(
	.param .b64 vprintf_param_0,
	.param .b64 vprintf_param_1
)
;
.global .align 1 .b8 $str[44] = {72, 101, 108, 108, 111, 33, 32, 73, 39, 109, 32, 71, 80, 85, 32, 37, 100, 32, 111, 117, 116, 32, 111, 102, 32, 37, 100, 32, 71, 80, 85, 115, 32, 105, 110, 32, 116, 111, 116, 97, 108, 46, 10};

.visible .entry _Z17printHelloFromGPUii(
	.param .u32 _Z17printHelloFromGPUii_param_0,
	.param .u32 _Z17printHelloFromGPUii_param_1
)
{
	.local .align 8 .b8 	__local_depot0[8];
	.reg .b64 	%SP;
	.reg .b64 	%SPL;
	.reg .b32 	%r<5>;
	.reg .b64 	%rd<5>;

	mov.u64 	%SPL, __local_depot0;
	cvta.local.u64 	%SP, %SPL;
	ld.param.u32 	%r1, [_Z17printHelloFromGPUii_param_0];
	ld.param.u32 	%r2, [_Z17printHelloFromGPUii_param_1];
	add.u64 	%rd1, %SP, 0;
	add.u64 	%rd2, %SPL, 0;
	st.local.v2.u32 	[%rd2], {%r1, %r2};
	mov.u64 	%rd3, $str;
	cvta.global.u64 	%rd4, %rd3;
	{ // callseq 0, 0
	.param .b64 param0;
	st.param.b64 	[param0], %rd4;
	.param .b64 param1;
	st.param.b64 	[param1], %rd1;
	.param .b32 retval0;
	call.uni (retval0), 
	vprintf, 
	(
	param0, 
	param1
	);
	ld.param.b32 	%r3, [retval0];
	} // callseq 0
	ret;

}


// ===== COMPILED SASS (sm_100) =====

	.target	sm_100

	.elftype	@"ET_EXEC"


//--------------------- .note.nv.tkinfo           --------------------------
	.section	.note.nv.tkinfo,"",@"SHT_NOTE"
	.sectionflags	@"SHF_NOTE_NV_TKINFO"
	.tkinfo
        /*0018*/ 	.word	0x00000002
        /*0030*/ 	.string	""
        /*0030*/ 	.string	"ptxas"
        /*0030*/ 	.string	"Cuda compilation tools, release 13.0, V13.0.88"
        /*0030*/ 	.string	"Build cuda_13.0.r13.0/compiler.36424714_0"
        /*0030*/ 	.string	"-arch sm_100 -m 64 "



//--------------------- .note.nv.cuinfo           --------------------------
	.section	.note.nv.cuinfo,"",@"SHT_NOTE"
	.sectionflags	@"SHF_NOTE_NV_CUINFO"
        /*0018*/ 	.short	0x0002
        /*001a*/ 	.short	0x0064
        /*001c*/ 	.short	0x0082
	.zero		2


//--------------------- .nv.info                  --------------------------
	.section	.nv.info,"",@"SHT_CUDA_INFO"
	.align	4


	//----- nvinfo : EIATTR_REGCOUNT
	.align		4
        /*0000*/ 	.byte	0x04, 0x2f
        /*0002*/ 	.short	(.L_2 - .L_1)
	.align		4
.L_1:
        /*0004*/ 	.word	index@(_Z17printHelloFromGPUii)
        /*0008*/ 	.word	0x00000018


	//----- nvinfo : EIATTR_FRAME_SIZE
	.align		4
.L_2:
        /*000c*/ 	.byte	0x04, 0x11
        /*000e*/ 	.short	(.L_4 - .L_3)
	.align		4
.L_3:
        /*0010*/ 	.word	index@(_Z17printHelloFromGPUii)
        /*0014*/ 	.word	0x00000008


	//----- nvinfo : EIATTR_MIN_STACK_SIZE
	.align		4
.L_4:
        /*0018*/ 	.byte	0x04, 0x12
        /*001a*/ 	.short	(.L_6 - .L_5)
	.align		4
.L_5:
        /*001c*/ 	.word	index@(_Z17printHelloFromGPUii)
        /*0020*/ 	.word	0x00000008
.L_6:


//--------------------- .nv.compat                --------------------------
	.section	.nv.compat,"",@"SHT_CUDA_COMPAT_INFO"
	.align	4
        /*0000*/ 	.byte	0x02, 0x09, 0x00, 0x00, 0x02, 0x02, 0x01, 0x00, 0x02, 0x05, 0x05, 0x00, 0x03, 0x07, 0x01, 0x01
        /*0010*/ 	.byte	0x02, 0x03, 0x00, 0x00, 0x02, 0x06, 0x01, 0x00, 0x04, 0x0b, 0x08, 0x00, 0x09, 0x00, 0x00, 0x00
        /*0020*/ 	.byte	0x00, 0x00, 0x00, 0x00


//--------------------- .nv.info._Z17printHelloFromGPUii --------------------------
	.section	.nv.info._Z17printHelloFromGPUii,"",@"SHT_CUDA_INFO"
	.sectionflags	@""
	.align	4


	//----- nvinfo : EIATTR_CUDA_API_VERSION
	.align		4
        /*0000*/ 	.byte	0x04, 0x37
        /*0002*/ 	.short	(.L_8 - .L_7)
.L_7:
        /*0004*/ 	.word	0x00000082


	//----- nvinfo : EIATTR_KPARAM_INFO
	.align		4
.L_8:
        /*0008*/ 	.byte	0x04, 0x17
        /*000a*/ 	.short	(.L_10 - .L_9)
.L_9:
        /*000c*/ 	.word	0x00000000
        /*0010*/ 	.short	0x0001
        /*0012*/ 	.short	0x0004
        /*0014*/ 	.byte	0x00, 0xf0, 0x11, 0x00


	//----- nvinfo : EIATTR_KPARAM_INFO
	.align		4
.L_10:
        /*0018*/ 	.byte	0x04, 0x17
        /*001a*/ 	.short	(.L_12 - .L_11)
.L_11:
        /*001c*/ 	.word	0x00000000
        /*0020*/ 	.short	0x0000
        /*0022*/ 	.short	0x0000
        /*0024*/ 	.byte	0x00, 0xf0, 0x11, 0x00


	//----- nvinfo : EIATTR_SPARSE_MMA_MASK
	.align		4
.L_12:
        /*0028*/ 	.byte	0x03, 0x50
        /*002a*/ 	.short	0x0000


	//----- nvinfo : EIATTR_MAXREG_COUNT
	.align		4
        /*002c*/ 	.byte	0x03, 0x1b
        /*002e*/ 	.short	0x00ff


	//----- nvinfo : EIATTR_EXTERNS
	.align		4
        /*0030*/ 	.byte	0x04, 0x0f
        /*0032*/ 	.short	(.L_14 - .L_13)


	//   ....[0]....
	.align		4
.L_13:
        /*0034*/ 	.word	index@(vprintf)


	//----- nvinfo : EIATTR_MERCURY_ISA_VERSION
	.align		4
.L_14:
        /*0038*/ 	.byte	0x03, 0x5f
        /*003a*/ 	.short	0x0101


	//----- nvinfo : EIATTR_VRC_CTA_INIT_COUNT
	.align		4
        /*003c*/ 	.byte	0x02, 0x4a
	.zero		1
	.zero		1


	//----- nvinfo : EIATTR_SYSCALL_OFFSETS
	.align		4
        /*0040*/ 	.byte	0x04, 0x46
        /*0042*/ 	.short	(.L_16 - .L_15)


	//   ....[0]....
.L_15:
        /*0044*/ 	.word	0x000000e0


	//----- nvinfo : EIATTR_EXIT_INSTR_OFFSETS
	.align		4
.L_16:
        /*0048*/ 	.byte	0x04, 0x1c
        /*004a*/ 	.short	(.L_18 - .L_17)


	//   ....[0]....
.L_17:
        /*004c*/ 	.word	0x000000f0


	//----- nvinfo : EIATTR_CBANK_PARAM_SIZE
	.align		4
.L_18:
        /*0050*/ 	.byte	0x03, 0x19
        /*0052*/ 	.short	0x0008


	//----- nvinfo : EIATTR_PARAM_CBANK
	.align		4
        /*0054*/ 	.byte	0x04, 0x0a
        /*0056*/ 	.short	(.L_20 - .L_19)
	.align		4
.L_19:
        /*0058*/ 	.word	index@(.nv.constant0._Z17printHelloFromGPUii)
        /*005c*/ 	.short	0x0380
        /*005e*/ 	.short	0x0008


	//----- nvinfo : EIATTR_SW_WAR
	.align		4
.L_20:
        /*0060*/ 	.byte	0x04, 0x36
        /*0062*/ 	.short	(.L_22 - .L_21)
.L_21:
        /*0064*/ 	.word	0x00000008
.L_22:


//--------------------- .nv.callgraph             --------------------------
	.section	.nv.callgraph,"",@"SHT_CUDA_CALLGRAPH"
	.align	4
	.sectionentsize	8
	.align		4
        /*0000*/ 	.word	0x00000000
	.align		4
        /*0004*/ 	.word	0xffffffff
	.align		4
        /*0008*/ 	.word	index@(_Z17printHelloFromGPUii)
	.align		4
        /*000c*/ 	.word	index@(vprintf)
	.align		4
        /*0010*/ 	.word	0x00000000
	.align		4
        /*0014*/ 	.word	0xfffffffe
	.align		4
        /*0018*/ 	.word	0x00000000
	.align		4
        /*001c*/ 	.word	0xfffffffd
	.align		4
        /*0020*/ 	.word	0x00000000
	.align		4
        /*0024*/ 	.word	0xfffffffc


//--------------------- .nv.constant4             --------------------------
	.section	.nv.constant4,"a",@progbits
	.align	8
	.align		8
.nv.constant4:
        /*0000*/ 	.dword	vprintf
	.align		8
        /*0008*/ 	.dword	$str


//--------------------- .text._Z17printHelloFromGPUii --------------------------
	.section	.text._Z17printHelloFromGPUii,"ax",@progbits
	.align	128
        .global         _Z17printHelloFromGPUii
        .type           _Z17printHelloFromGPUii,@function
        .size           _Z17printHelloFromGPUii,(.L_x_2 - _Z17printHelloFromGPUii)
        .other          _Z17printHelloFromGPUii,@"STO_CUDA_ENTRY STV_DEFAULT"
_Z17printHelloFromGPUii:
.text._Z17printHelloFromGPUii:
[----:B------:R-:W0:Y:S08]  /*0000*/  LDC R1, c[0x0][0x37c] ;  /* 0x0000df00ff017b82 */ /* 0x000e300000000800 */
[----:B------:R-:W1:Y:S01]  /*0010*/  LDC.64 R8, c[0x0][0x380] ;  /* 0x0000e000ff087b82 */ /* 0x000e620000000a00 */
[----:B0-----:R-:W-:Y:S01]  /*0020*/  VIADD R1, R1, 0xfffffff8 ;  /* 0xfffffff801017836 */ /* 0x001fe20000000000 */
[----:B------:R-:W-:Y:S01]  /*0030*/  MOV R0, 0x0 ;  /* 0x0000000000007802 */ /* 0x000fe20000000f00 */
[----:B------:R-:W0:Y:S01]  /*0040*/  LDCU UR4, c[0x0][0x2f8] ;  /* 0x00005f00ff0477ac */ /* 0x000e220008000800 */
[----:B------:R-:W2:Y:S04]  /*0050*/  LDCU.64 UR6, c[0x4][0x8] ;  /* 0x01000100ff0677ac */ /* 0x000ea80008000a00 */
[----:B------:R3:W4:Y:S01]  /*0060*/  LDC.64 R2, c[0x4][R0] ;  /* 0x0100000000027b82 */ /* 0x0007220000000a00 */
[----:B------:R-:W5:Y:S01]  /*0070*/  LDCU UR5, c[0x0][0x2fc] ;  /* 0x00005f80ff0577ac */ /* 0x000f620008000800 */
[----:B0-----:R-:W-:Y:S01]  /*0080*/  IADD3 R6, P0, PT, R1, UR4, RZ ;  /* 0x0000000401067c10 */ /* 0x001fe2000ff1e0ff */
[----:B-1----:R3:W-:Y:S01]  /*0090*/  STL.64 [R1], R8 ;  /* 0x0000000801007387 */ /* 0x0027e20000100a00 */
[----:B--2---:R-:W-:Y:S01]  /*00a0*/  IMAD.U32 R4, RZ, RZ, UR6 ;  /* 0x00000006ff047e24 */ /* 0x004fe2000f8e00ff */
[----:B------:R-:W-:-:S02]  /*00b0*/  MOV R5, UR7 ;  /* 0x0000000700057c02 */ /* 0x000fc40008000f00 */
[----:B-----5:R-:W-:-:S08]  /*00c0*/  IMAD.X R7, RZ, RZ, UR5, P0 ;  /* 0x00000005ff077e24 */ /* 0x020fd000080e06ff */
[----:B------:R-:W-:-:S07]  /*00d0*/  LEPC R20, `(.L_x_0) ;  /* 0x000000001014794e */ /* 0x000fce0000000000 */
[----:B---34-:R-:W-:Y:S05]  /*00e0*/  CALL.ABS.NOINC R2 ;  /* 0x0000000002007343 */ /* 0x018fea0003c00000 */
.L_x_0:
[----:B------:R-:W-:Y:S05]  /*00f0*/  EXIT ;  /* 0x000000000000794d */ /* 0x000fea0003800000 */
.L_x_1:
[----:B------:R-:W-:-:S00]  /*0100*/  BRA `(.L_x_1) ;  /* 0xfffffffc00fc7947 */ /* 0x000fc0000383ffff */
[----:B------:R-:W-:-:S00]  /*0110*/  NOP ;  /* 0x0000000000007918 */ /* 0x000fc00000000000 */
        /* <DEDUP_REMOVED lines=14> */
.L_x_2:


//--------------------- .nv.global.init           --------------------------
	.section	.nv.global.init,"aw",@progbits
.nv.global.init:
	.type		$str,@object
	.size		$str,(.L_0 - $str)
$str:
        /*0000*/ 	.byte	0x48, 0x65, 0x6c, 0x6c, 0x6f, 0x21, 0x20, 0x49, 0x27, 0x6d, 0x20, 0x47, 0x50, 0x55, 0x20, 0x25
        /*0010*/ 	.byte	0x64, 0x20, 0x6f, 0x75, 0x74, 0x20, 0x6f, 0x66, 0x20, 0x25, 0x64, 0x20, 0x47, 0x50, 0x55, 0x73
        /*0020*/ 	.byte	0x20, 0x69, 0x6e, 0x20, 0x74, 0x6f, 0x74, 0x61, 0x6c, 0x2e, 0x0a, 0x00
.L_0:


//--------------------- .nv.shared.reserved.0     --------------------------
	.section	.nv.shared.reserved.0,"aw",@nobits
	.weak		__nv_reservedSMEM_offset_0_alias
	.size		__nv_reservedSMEM_offset_0_alias, 0, 64
	.other		__nv_reservedSMEM_offset_0_alias,@"STO_CUDA_RESERVED_SHARED STV_DEFAULT"
__nv_reservedSMEM_offset_0_alias:
	.zero		0
	.zero		64


//--------------------- .nv.constant0._Z17printHelloFromGPUii --------------------------
	.section	.nv.constant0._Z17printHelloFromGPUii,"a",@progbits
	.sectionflags	@""
	.align	4
.nv.constant0._Z17printHelloFromGPUii:
	.zero		904


//--------------------- SYMBOLS --------------------------

	.type		.nv.reservedSmem.offset0,@object
	.size		.nv.reservedSmem.offset0,0x4
	.type		vprintf,@function
